//
// Generated by NVIDIA NVVM Compiler
//
// Compiler Build ID: CL-36424714
// Cuda compilation tools, release 13.0, V13.0.88
// Based on NVVM 20.0.0
//

.version 9.0
.target sm_100
.address_size 64

	// .globl	default_function_kernel0
// _ZZ24default_function_kernel0E8A_shared has been demoted
// _ZZ24default_function_kernel0E8B_shared has been demoted

.visible .entry default_function_kernel0(
	.param .u64 .ptr .align 1 default_function_kernel0_param_0,
	.param .u64 .ptr .align 1 default_function_kernel0_param_1,
	.param .u64 .ptr .align 1 default_function_kernel0_param_2
)
.maxntid 128
{
	.reg .pred 	%p<41>;
	.reg .b32 	%r<172>;
	.reg .b32 	%f<415>;
	.reg .b64 	%rd<29>;
	// demoted variable
	.shared .align 4 .b8 _ZZ24default_function_kernel0E8A_shared[4096];
	// demoted variable
	.shared .align 4 .b8 _ZZ24default_function_kernel0E8B_shared[1024];
	ld.param.u64 	%rd10, [default_function_kernel0_param_0];
	ld.param.u64 	%rd11, [default_function_kernel0_param_1];
	cvta.to.global.u64 	%rd1, %rd11;
	cvta.to.global.u64 	%rd2, %rd10;
	mov.u32 	%r1, %tid.y;
	shl.b32 	%r15, %r1, 6;
	mov.u32 	%r2, %tid.x;
	shl.b32 	%r16, %r2, 2;
	add.s32 	%r17, %r15, %r16;
	shl.b32 	%r18, %r17, 2;
	mov.u32 	%r19, _ZZ24default_function_kernel0E8A_shared;
	add.s32 	%r20, %r19, %r18;
	shl.b32 	%r21, %r1, 11;
	shl.b32 	%r22, %r2, 7;
	and.b32  	%r23, %r22, 16128;
	add.s32 	%r24, %r23, %r21;
	and.b32  	%r25, %r16, 4;
	or.b32  	%r3, %r24, %r25;
	mul.wide.u32 	%rd12, %r3, 4;
	add.s64 	%rd13, %rd2, %rd12;
	ld.global.nc.v4.f32 	{%f241, %f242, %f243, %f244}, [%rd13];
	st.shared.v4.f32 	[%r20], {%f241, %f242, %f243, %f244};
	mov.u32 	%r4, %ctaid.x;
	shl.b32 	%r26, %r4, 4;
	shl.b32 	%r27, %r1, 1;
	add.s32 	%r28, %r26, %r27;
	shr.u32 	%r29, %r2, 3;
	add.s32 	%r30, %r28, %r29;
	setp.gt.u32 	%p1, %r30, 3796;
	@%p1 bra 	$L__BB0_2;
	shl.b32 	%r31, %r4, 12;
	shl.b32 	%r32, %r1, 9;
	add.s32 	%r33, %r31, %r32;
	shl.b32 	%r34, %r2, 5;
	and.b32  	%r35, %r34, 3840;
	and.b32  	%r36, %r2, 7;
	or.b32  	%r37, %r33, %r36;
	add.s32 	%r38, %r37, %r35;
	mul.wide.u32 	%rd14, %r38, 4;
	add.s64 	%rd15, %rd1, %rd14;
	ld.global.nc.f32 	%f245, [%rd15];
	shl.b32 	%r39, %r1, 4;
	add.s32 	%r40, %r39, %r2;
	shl.b32 	%r41, %r40, 2;
	mov.u32 	%r42, _ZZ24default_function_kernel0E8B_shared;
	add.s32 	%r43, %r42, %r41;
	st.shared.f32 	[%r43], %f245;
$L__BB0_2:
	shl.b32 	%r45, %r4, 12;
	shl.b32 	%r46, %r1, 9;
	and.b32  	%r47, %r2, 7;
	cvt.u64.u32 	%rd16, %r22;
	and.b64  	%rd17, %rd16, 15360;
	add.s32 	%r49, %r45, %r46;
	or.b32  	%r50, %r49, %r47;
	mul.wide.u32 	%rd18, %r50, 4;
	add.s64 	%rd19, %rd17, %rd18;
	add.s64 	%rd20, %rd19, %rd1;
	add.s64 	%rd28, %rd20, 32;
	add.s64 	%rd22, %rd12, %rd2;
	add.s64 	%rd27, %rd22, 32;
	mov.b32 	%r171, 0;
	mov.f32 	%f375, 0f00000000;
	mov.f32 	%f376, %f375;
	mov.f32 	%f377, %f375;
	mov.f32 	%f378, %f375;
	mov.f32 	%f379, %f375;
	mov.f32 	%f380, %f375;
	mov.f32 	%f381, %f375;
	mov.f32 	%f382, %f375;
$L__BB0_3:
	mov.u32 	%r6, %tid.y;
	shl.b32 	%r53, %r6, 1;
	add.s32 	%r54, %r26, %r53;
	mov.u32 	%r55, %tid.x;
	shr.u32 	%r56, %r55, 3;
	add.s32 	%r57, %r54, %r56;
	setp.gt.u32 	%p2, %r57, 3796;
	bar.sync 	0;
	and.b32  	%r7, %r171, 1;
	xor.b32  	%r8, %r7, 1;
	shl.b32 	%r58, %r6, 6;
	shl.b32 	%r59, %r55, 2;
	add.s32 	%r60, %r58, %r59;
	shl.b32 	%r61, %r60, 2;
	mov.u32 	%r62, _ZZ24default_function_kernel0E8A_shared;
	add.s32 	%r63, %r62, %r61;
	shl.b32 	%r64, %r171, 11;
	not.b32 	%r65, %r64;
	and.b32  	%r66, %r65, 2048;
	add.s32 	%r67, %r63, %r66;
	ld.global.nc.v4.f32 	{%f248, %f249, %f250, %f251}, [%rd27];
	st.shared.v4.f32 	[%r67], {%f248, %f249, %f250, %f251};
	@%p2 bra 	$L__BB0_5;
	ld.global.nc.f32 	%f252, [%rd28];
	shl.b32 	%r68, %r8, 7;
	shl.b32 	%r69, %r6, 4;
	add.s32 	%r71, %r69, %r55;
	add.s32 	%r72, %r71, %r68;
	shl.b32 	%r73, %r72, 2;
	mov.u32 	%r74, _ZZ24default_function_kernel0E8B_shared;
	add.s32 	%r75, %r74, %r73;
	st.shared.f32 	[%r75], %f252;
$L__BB0_5:
	mov.u32 	%r76, %ctaid.x;
	shl.b32 	%r77, %r76, 4;
	add.s32 	%r79, %r77, %r55;
	setp.gt.u32 	%p3, %r79, 3796;
	shl.b32 	%r80, %r7, 9;
	add.s32 	%r82, %r80, %r58;
	shl.b32 	%r83, %r82, 2;
	add.s32 	%r85, %r62, %r83;
	ld.shared.f32 	%f17, [%r85];
	ld.shared.f32 	%f18, [%r85+4];
	ld.shared.f32 	%f19, [%r85+8];
	ld.shared.f32 	%f20, [%r85+12];
	ld.shared.f32 	%f21, [%r85+32];
	ld.shared.f32 	%f22, [%r85+36];
	ld.shared.f32 	%f23, [%r85+40];
	ld.shared.f32 	%f24, [%r85+44];
	ld.shared.f32 	%f25, [%r85+64];
	ld.shared.f32 	%f26, [%r85+68];
	ld.shared.f32 	%f27, [%r85+72];
	ld.shared.f32 	%f28, [%r85+76];
	ld.shared.f32 	%f29, [%r85+96];
	ld.shared.f32 	%f30, [%r85+100];
	ld.shared.f32 	%f31, [%r85+104];
	ld.shared.f32 	%f32, [%r85+108];
	ld.shared.f32 	%f33, [%r85+128];
	ld.shared.f32 	%f34, [%r85+132];
	ld.shared.f32 	%f35, [%r85+136];
	ld.shared.f32 	%f36, [%r85+140];
	ld.shared.f32 	%f37, [%r85+160];
	ld.shared.f32 	%f38, [%r85+164];
	ld.shared.f32 	%f39, [%r85+168];
	ld.shared.f32 	%f40, [%r85+172];
	ld.shared.f32 	%f41, [%r85+192];
	ld.shared.f32 	%f42, [%r85+196];
	ld.shared.f32 	%f43, [%r85+200];
	ld.shared.f32 	%f44, [%r85+204];
	ld.shared.f32 	%f45, [%r85+224];
	ld.shared.f32 	%f46, [%r85+228];
	ld.shared.f32 	%f47, [%r85+232];
	ld.shared.f32 	%f48, [%r85+236];
	shl.b32 	%r86, %r7, 7;
	shl.b32 	%r87, %r55, 3;
	add.s32 	%r88, %r86, %r87;
	shl.b32 	%r89, %r88, 2;
	mov.u32 	%r90, _ZZ24default_function_kernel0E8B_shared;
	add.s32 	%r9, %r90, %r89;
	@%p3 bra 	$L__BB0_7;
	ld.shared.f32 	%f367, [%r9];
	ld.shared.f32 	%f368, [%r9+4];
	ld.shared.f32 	%f369, [%r9+8];
	ld.shared.f32 	%f370, [%r9+12];
$L__BB0_7:
	mov.u32 	%r91, %ctaid.x;
	shl.b32 	%r92, %r91, 4;
	mov.u32 	%r93, %tid.x;
	add.s32 	%r94, %r92, %r93;
	setp.gt.u32 	%p4, %r94, 3796;
	shl.b32 	%r95, %r171, 9;
	and.b32  	%r96, %r95, 512;
	mov.u32 	%r97, %tid.y;
	shl.b32 	%r98, %r97, 6;
	add.s32 	%r99, %r96, %r98;
	shl.b32 	%r100, %r99, 2;
	mov.u32 	%r101, _ZZ24default_function_kernel0E8A_shared;
	add.s32 	%r102, %r101, %r100;
	ld.shared.f32 	%f57, [%r102+16];
	ld.shared.f32 	%f58, [%r102+20];
	ld.shared.f32 	%f59, [%r102+24];
	ld.shared.f32 	%f60, [%r102+28];
	ld.shared.f32 	%f61, [%r102+48];
	ld.shared.f32 	%f62, [%r102+52];
	ld.shared.f32 	%f63, [%r102+56];
	ld.shared.f32 	%f64, [%r102+60];
	ld.shared.f32 	%f65, [%r102+80];
	ld.shared.f32 	%f66, [%r102+84];
	ld.shared.f32 	%f67, [%r102+88];
	ld.shared.f32 	%f68, [%r102+92];
	ld.shared.f32 	%f69, [%r102+112];
	ld.shared.f32 	%f70, [%r102+116];
	ld.shared.f32 	%f71, [%r102+120];
	ld.shared.f32 	%f72, [%r102+124];
	ld.shared.f32 	%f73, [%r102+144];
	ld.shared.f32 	%f74, [%r102+148];
	ld.shared.f32 	%f75, [%r102+152];
	ld.shared.f32 	%f76, [%r102+156];
	ld.shared.f32 	%f77, [%r102+176];
	ld.shared.f32 	%f78, [%r102+180];
	ld.shared.f32 	%f79, [%r102+184];
	ld.shared.f32 	%f80, [%r102+188];
	ld.shared.f32 	%f81, [%r102+208];
	ld.shared.f32 	%f82, [%r102+212];
	ld.shared.f32 	%f83, [%r102+216];
	ld.shared.f32 	%f84, [%r102+220];
	ld.shared.f32 	%f85, [%r102+240];
	ld.shared.f32 	%f86, [%r102+244];
	ld.shared.f32 	%f87, [%r102+248];
	ld.shared.f32 	%f88, [%r102+252];
	@%p4 bra 	$L__BB0_9;
	shl.b32 	%r103, %r171, 7;
	and.b32  	%r104, %r103, 128;
	mov.u32 	%r105, %tid.x;
	shl.b32 	%r106, %r105, 3;
	add.s32 	%r107, %r104, %r106;
	shl.b32 	%r108, %r107, 2;
	mov.u32 	%r109, _ZZ24default_function_kernel0E8B_shared;
	add.s32 	%r110, %r109, %r108;
	ld.shared.f32 	%f371, [%r110+16];
	ld.shared.f32 	%f372, [%r110+20];
	ld.shared.f32 	%f373, [%r110+24];
	ld.shared.f32 	%f374, [%r110+28];
$L__BB0_9:
	mov.u32 	%r111, %ctaid.x;
	shl.b32 	%r112, %r111, 4;
	mov.u32 	%r113, %tid.x;
	add.s32 	%r114, %r112, %r113;
	setp.gt.u32 	%p5, %r114, 3796;
	@%p5 bra 	$L__BB0_11;
	fma.rn.f32 	%f253, %f17, %f367, %f375;
	fma.rn.f32 	%f254, %f18, %f368, %f253;
	fma.rn.f32 	%f255, %f19, %f369, %f254;
	fma.rn.f32 	%f375, %f20, %f370, %f255;
$L__BB0_11:
	mov.u32 	%r115, %ctaid.x;
	shl.b32 	%r116, %r115, 4;
	mov.u32 	%r117, %tid.x;
	add.s32 	%r118, %r116, %r117;
	setp.gt.u32 	%p6, %r118, 3796;
	@%p6 bra 	$L__BB0_13;
	fma.rn.f32 	%f256, %f21, %f367, %f376;
	fma.rn.f32 	%f257, %f22, %f368, %f256;
	fma.rn.f32 	%f258, %f23, %f369, %f257;
	fma.rn.f32 	%f376, %f24, %f370, %f258;
$L__BB0_13:
	mov.u32 	%r119, %ctaid.x;
	shl.b32 	%r120, %r119, 4;
	mov.u32 	%r121, %tid.x;
	add.s32 	%r122, %r120, %r121;
	setp.gt.u32 	%p7, %r122, 3796;
	@%p7 bra 	$L__BB0_15;
	fma.rn.f32 	%f259, %f25, %f367, %f377;
	fma.rn.f32 	%f260, %f26, %f368, %f259;
	fma.rn.f32 	%f261, %f27, %f369, %f260;
	fma.rn.f32 	%f377, %f28, %f370, %f261;
$L__BB0_15:
	mov.u32 	%r125, %tid.x;
	add.s32 	%r126, %r120, %r125;
	setp.gt.u32 	%p8, %r126, 3796;
	@%p8 bra 	$L__BB0_17;
	fma.rn.f32 	%f262, %f29, %f367, %f378;
	fma.rn.f32 	%f263, %f30, %f368, %f262;
	fma.rn.f32 	%f264, %f31, %f369, %f263;
	fma.rn.f32 	%f378, %f32, %f370, %f264;
$L__BB0_17:
	mov.u32 	%r127, %ctaid.x;
	shl.b32 	%r128, %r127, 4;
	add.s32 	%r10, %r128, %r125;
	setp.gt.u32 	%p9, %r10, 3796;
	@%p9 bra 	$L__BB0_19;
	fma.rn.f32 	%f265, %f33, %f367, %f379;
	fma.rn.f32 	%f266, %f34, %f368, %f265;
	fma.rn.f32 	%f267, %f35, %f369, %f266;
	fma.rn.f32 	%f379, %f36, %f370, %f267;
$L__BB0_19:
	@%p9 bra 	$L__BB0_21;
	fma.rn.f32 	%f268, %f37, %f367, %f380;
	fma.rn.f32 	%f269, %f38, %f368, %f268;
	fma.rn.f32 	%f270, %f39, %f369, %f269;
	fma.rn.f32 	%f380, %f40, %f370, %f270;
$L__BB0_21:
	setp.gt.u32 	%p11, %r10, 3796;
	@%p11 bra 	$L__BB0_23;
	fma.rn.f32 	%f271, %f41, %f367, %f381;
	fma.rn.f32 	%f272, %f42, %f368, %f271;
	fma.rn.f32 	%f273, %f43, %f369, %f272;
	fma.rn.f32 	%f381, %f44, %f370, %f273;
$L__BB0_23:
	setp.gt.u32 	%p12, %r10, 3796;
	@%p12 bra 	$L__BB0_25;
	fma.rn.f32 	%f274, %f45, %f367, %f382;
	fma.rn.f32 	%f275, %f46, %f368, %f274;
	fma.rn.f32 	%f276, %f47, %f369, %f275;
	fma.rn.f32 	%f382, %f48, %f370, %f276;
$L__BB0_25:
	setp.gt.u32 	%p13, %r10, 3796;
	@%p13 bra 	$L__BB0_27;
	fma.rn.f32 	%f277, %f57, %f371, %f375;
	fma.rn.f32 	%f278, %f58, %f372, %f277;
	fma.rn.f32 	%f279, %f59, %f373, %f278;
	fma.rn.f32 	%f375, %f60, %f374, %f279;
$L__BB0_27:
	setp.gt.u32 	%p14, %r10, 3796;
	@%p14 bra 	$L__BB0_29;
	fma.rn.f32 	%f280, %f61, %f371, %f376;
	fma.rn.f32 	%f281, %f62, %f372, %f280;
	fma.rn.f32 	%f282, %f63, %f373, %f281;
	fma.rn.f32 	%f376, %f64, %f374, %f282;
$L__BB0_29:
	setp.gt.u32 	%p15, %r10, 3796;
	@%p15 bra 	$L__BB0_31;
	fma.rn.f32 	%f283, %f65, %f371, %f377;
	fma.rn.f32 	%f284, %f66, %f372, %f283;
	fma.rn.f32 	%f285, %f67, %f373, %f284;
	fma.rn.f32 	%f377, %f68, %f374, %f285;
$L__BB0_31:
	setp.gt.u32 	%p16, %r10, 3796;
	@%p16 bra 	$L__BB0_33;
	fma.rn.f32 	%f286, %f69, %f371, %f378;
	fma.rn.f32 	%f287, %f70, %f372, %f286;
	fma.rn.f32 	%f288, %f71, %f373, %f287;
	fma.rn.f32 	%f378, %f72, %f374, %f288;
$L__BB0_33:
	setp.gt.u32 	%p17, %r10, 3796;
	@%p17 bra 	$L__BB0_35;
	fma.rn.f32 	%f289, %f73, %f371, %f379;
	fma.rn.f32 	%f290, %f74, %f372, %f289;
	fma.rn.f32 	%f291, %f75, %f373, %f290;
	fma.rn.f32 	%f379, %f76, %f374, %f291;
$L__BB0_35:
	setp.gt.u32 	%p18, %r10, 3796;
	@%p18 bra 	$L__BB0_37;
	fma.rn.f32 	%f292, %f77, %f371, %f380;
	fma.rn.f32 	%f293, %f78, %f372, %f292;
	fma.rn.f32 	%f294, %f79, %f373, %f293;
	fma.rn.f32 	%f380, %f80, %f374, %f294;
$L__BB0_37:
	setp.gt.u32 	%p19, %r10, 3796;
	@%p19 bra 	$L__BB0_39;
	fma.rn.f32 	%f295, %f81, %f371, %f381;
	fma.rn.f32 	%f296, %f82, %f372, %f295;
	fma.rn.f32 	%f297, %f83, %f373, %f296;
	fma.rn.f32 	%f381, %f84, %f374, %f297;
$L__BB0_39:
	setp.gt.u32 	%p20, %r10, 3796;
	@%p20 bra 	$L__BB0_41;
	fma.rn.f32 	%f298, %f85, %f371, %f382;
	fma.rn.f32 	%f299, %f86, %f372, %f298;
	fma.rn.f32 	%f300, %f87, %f373, %f299;
	fma.rn.f32 	%f382, %f88, %f374, %f300;
$L__BB0_41:
	add.s32 	%r171, %r171, 1;
	add.s64 	%rd28, %rd28, 32;
	add.s64 	%rd27, %rd27, 32;
	setp.ne.s32 	%p21, %r171, 31;
	@%p21 bra 	$L__BB0_3;
	setp.gt.u32 	%p22, %r10, 3796;
	bar.sync 	0;
	mov.u32 	%r130, %tid.y;
	shl.b32 	%r131, %r130, 8;
	mov.u32 	%r132, _ZZ24default_function_kernel0E8A_shared;
	add.s32 	%r133, %r132, %r131;
	ld.shared.f32 	%f129, [%r133+2048];
	ld.shared.f32 	%f130, [%r133+2052];
	ld.shared.f32 	%f131, [%r133+2056];
	ld.shared.f32 	%f132, [%r133+2060];
	ld.shared.f32 	%f133, [%r133+2080];
	ld.shared.f32 	%f134, [%r133+2084];
	ld.shared.f32 	%f135, [%r133+2088];
	ld.shared.f32 	%f136, [%r133+2092];
	ld.shared.f32 	%f137, [%r133+2112];
	ld.shared.f32 	%f138, [%r133+2116];
	ld.shared.f32 	%f139, [%r133+2120];
	ld.shared.f32 	%f140, [%r133+2124];
	ld.shared.f32 	%f141, [%r133+2144];
	ld.shared.f32 	%f142, [%r133+2148];
	ld.shared.f32 	%f143, [%r133+2152];
	ld.shared.f32 	%f144, [%r133+2156];
	ld.shared.f32 	%f145, [%r133+2176];
	ld.shared.f32 	%f146, [%r133+2180];
	ld.shared.f32 	%f147, [%r133+2184];
	ld.shared.f32 	%f148, [%r133+2188];
	ld.shared.f32 	%f149, [%r133+2208];
	ld.shared.f32 	%f150, [%r133+2212];
	ld.shared.f32 	%f151, [%r133+2216];
	ld.shared.f32 	%f152, [%r133+2220];
	ld.shared.f32 	%f153, [%r133+2240];
	ld.shared.f32 	%f154, [%r133+2244];
	ld.shared.f32 	%f155, [%r133+2248];
	ld.shared.f32 	%f156, [%r133+2252];
	ld.shared.f32 	%f157, [%r133+2272];
	ld.shared.f32 	%f158, [%r133+2276];
	ld.shared.f32 	%f159, [%r133+2280];
	ld.shared.f32 	%f160, [%r133+2284];
	shl.b32 	%r135, %r125, 5;
	mov.u32 	%r136, _ZZ24default_function_kernel0E8B_shared;
	add.s32 	%r12, %r136, %r135;
	@%p22 bra 	$L__BB0_44;
	ld.shared.f32 	%f394, [%r12+512];
	ld.shared.f32 	%f393, [%r12+516];
	ld.shared.f32 	%f392, [%r12+520];
	ld.shared.f32 	%f391, [%r12+524];
$L__BB0_44:
	setp.gt.u32 	%p23, %r10, 3796;
	mov.u32 	%r143, _ZZ24default_function_kernel0E8A_shared;
	add.s32 	%r144, %r143, %r131;
	ld.shared.f32 	%f169, [%r144+2064];
	ld.shared.f32 	%f170, [%r144+2068];
	ld.shared.f32 	%f171, [%r144+2072];
	ld.shared.f32 	%f172, [%r144+2076];
	ld.shared.f32 	%f173, [%r144+2096];
	ld.shared.f32 	%f174, [%r144+2100];
	ld.shared.f32 	%f175, [%r144+2104];
	ld.shared.f32 	%f176, [%r144+2108];
	ld.shared.f32 	%f177, [%r144+2128];
	ld.shared.f32 	%f178, [%r144+2132];
	ld.shared.f32 	%f179, [%r144+2136];
	ld.shared.f32 	%f180, [%r144+2140];
	ld.shared.f32 	%f181, [%r144+2160];
	ld.shared.f32 	%f182, [%r144+2164];
	ld.shared.f32 	%f183, [%r144+2168];
	ld.shared.f32 	%f184, [%r144+2172];
	ld.shared.f32 	%f185, [%r144+2192];
	ld.shared.f32 	%f186, [%r144+2196];
	ld.shared.f32 	%f187, [%r144+2200];
	ld.shared.f32 	%f188, [%r144+2204];
	ld.shared.f32 	%f189, [%r144+2224];
	ld.shared.f32 	%f190, [%r144+2228];
	ld.shared.f32 	%f191, [%r144+2232];
	ld.shared.f32 	%f192, [%r144+2236];
	ld.shared.f32 	%f193, [%r144+2256];
	ld.shared.f32 	%f194, [%r144+2260];
	ld.shared.f32 	%f195, [%r144+2264];
	ld.shared.f32 	%f196, [%r144+2268];
	ld.shared.f32 	%f197, [%r144+2288];
	ld.shared.f32 	%f198, [%r144+2292];
	ld.shared.f32 	%f199, [%r144+2296];
	ld.shared.f32 	%f200, [%r144+2300];
	@%p23 bra 	$L__BB0_46;
	mov.u32 	%r145, %tid.x;
	shl.b32 	%r146, %r145, 5;
	mov.u32 	%r147, _ZZ24default_function_kernel0E8B_shared;
	add.s32 	%r148, %r147, %r146;
	ld.shared.f32 	%f398, [%r148+528];
	ld.shared.f32 	%f397, [%r148+532];
	ld.shared.f32 	%f396, [%r148+536];
	ld.shared.f32 	%f395, [%r148+540];
$L__BB0_46:
	mov.u32 	%r149, %ctaid.x;
	shl.b32 	%r150, %r149, 4;
	mov.u32 	%r151, %tid.x;
	add.s32 	%r152, %r150, %r151;
	setp.gt.u32 	%p24, %r152, 3796;
	@%p24 bra 	$L__BB0_48;
	fma.rn.f32 	%f303, %f129, %f394, %f375;
	fma.rn.f32 	%f304, %f130, %f393, %f303;
	fma.rn.f32 	%f305, %f131, %f392, %f304;
	fma.rn.f32 	%f375, %f132, %f391, %f305;
$L__BB0_48:
	mov.u32 	%r153, %ctaid.x;
	shl.b32 	%r154, %r153, 4;
	mov.u32 	%r155, %tid.x;
	add.s32 	%r156, %r154, %r155;
	setp.gt.u32 	%p25, %r156, 3796;
	@%p25 bra 	$L__BB0_50;
	fma.rn.f32 	%f306, %f133, %f394, %f376;
	fma.rn.f32 	%f307, %f134, %f393, %f306;
	fma.rn.f32 	%f308, %f135, %f392, %f307;
	fma.rn.f32 	%f376, %f136, %f391, %f308;
$L__BB0_50:
	@%p25 bra 	$L__BB0_52;
	fma.rn.f32 	%f309, %f137, %f394, %f377;
	fma.rn.f32 	%f310, %f138, %f393, %f309;
	fma.rn.f32 	%f311, %f139, %f392, %f310;
	fma.rn.f32 	%f377, %f140, %f391, %f311;
$L__BB0_52:
	@%p25 bra 	$L__BB0_54;
	fma.rn.f32 	%f312, %f141, %f394, %f378;
	fma.rn.f32 	%f313, %f142, %f393, %f312;
	fma.rn.f32 	%f314, %f143, %f392, %f313;
	fma.rn.f32 	%f378, %f144, %f391, %f314;
$L__BB0_54:
	@%p25 bra 	$L__BB0_56;
	fma.rn.f32 	%f315, %f145, %f394, %f379;
	fma.rn.f32 	%f316, %f146, %f393, %f315;
	fma.rn.f32 	%f317, %f147, %f392, %f316;
	fma.rn.f32 	%f379, %f148, %f391, %f317;
$L__BB0_56:
	setp.gt.u32 	%p29, %r156, 3796;
	@%p29 bra 	$L__BB0_58;
	fma.rn.f32 	%f318, %f149, %f394, %f380;
	fma.rn.f32 	%f319, %f150, %f393, %f318;
	fma.rn.f32 	%f320, %f151, %f392, %f319;
	fma.rn.f32 	%f380, %f152, %f391, %f320;
$L__BB0_58:
	setp.gt.u32 	%p30, %r156, 3796;
	@%p30 bra 	$L__BB0_60;
	fma.rn.f32 	%f321, %f153, %f394, %f381;
	fma.rn.f32 	%f322, %f154, %f393, %f321;
	fma.rn.f32 	%f323, %f155, %f392, %f322;
	fma.rn.f32 	%f381, %f156, %f391, %f323;
$L__BB0_60:
	setp.gt.u32 	%p31, %r156, 3796;
	@%p31 bra 	$L__BB0_62;
	fma.rn.f32 	%f324, %f157, %f394, %f382;
	fma.rn.f32 	%f325, %f158, %f393, %f324;
	fma.rn.f32 	%f326, %f159, %f392, %f325;
	fma.rn.f32 	%f382, %f160, %f391, %f326;
$L__BB0_62:
	setp.gt.u32 	%p32, %r156, 3796;
	@%p32 bra 	$L__BB0_64;
	fma.rn.f32 	%f327, %f169, %f398, %f375;
	fma.rn.f32 	%f328, %f170, %f397, %f327;
	fma.rn.f32 	%f329, %f171, %f396, %f328;
	fma.rn.f32 	%f375, %f172, %f395, %f329;
$L__BB0_64:
	setp.gt.u32 	%p33, %r156, 3796;
	@%p33 bra 	$L__BB0_66;
	fma.rn.f32 	%f330, %f173, %f398, %f376;
	fma.rn.f32 	%f331, %f174, %f397, %f330;
	fma.rn.f32 	%f332, %f175, %f396, %f331;
	fma.rn.f32 	%f376, %f176, %f395, %f332;
$L__BB0_66:
	setp.gt.u32 	%p34, %r156, 3796;
	@%p34 bra 	$L__BB0_68;
	fma.rn.f32 	%f333, %f177, %f398, %f377;
	fma.rn.f32 	%f334, %f178, %f397, %f333;
	fma.rn.f32 	%f335, %f179, %f396, %f334;
	fma.rn.f32 	%f377, %f180, %f395, %f335;
$L__BB0_68:
	setp.gt.u32 	%p35, %r156, 3796;
	@%p35 bra 	$L__BB0_70;
	fma.rn.f32 	%f336, %f181, %f398, %f378;
	fma.rn.f32 	%f337, %f182, %f397, %f336;
	fma.rn.f32 	%f338, %f183, %f396, %f337;
	fma.rn.f32 	%f378, %f184, %f395, %f338;
$L__BB0_70:
	setp.gt.u32 	%p36, %r156, 3796;
	@%p36 bra 	$L__BB0_72;
	fma.rn.f32 	%f339, %f185, %f398, %f379;
	fma.rn.f32 	%f340, %f186, %f397, %f339;
	fma.rn.f32 	%f341, %f187, %f396, %f340;
	fma.rn.f32 	%f379, %f188, %f395, %f341;
$L__BB0_72:
	setp.gt.u32 	%p37, %r156, 3796;
	@%p37 bra 	$L__BB0_74;
	fma.rn.f32 	%f342, %f189, %f398, %f380;
	fma.rn.f32 	%f343, %f190, %f397, %f342;
	fma.rn.f32 	%f344, %f191, %f396, %f343;
	fma.rn.f32 	%f380, %f192, %f395, %f344;
$L__BB0_74:
	setp.gt.u32 	%p38, %r156, 3796;
	@%p38 bra 	$L__BB0_76;
	fma.rn.f32 	%f345, %f193, %f398, %f381;
	fma.rn.f32 	%f346, %f194, %f397, %f345;
	fma.rn.f32 	%f347, %f195, %f396, %f346;
	fma.rn.f32 	%f381, %f196, %f395, %f347;
$L__BB0_76:
	setp.gt.u32 	%p39, %r156, 3796;
	@%p39 bra 	$L__BB0_78;
	fma.rn.f32 	%f348, %f197, %f398, %f382;
	fma.rn.f32 	%f349, %f198, %f397, %f348;
	fma.rn.f32 	%f350, %f199, %f396, %f349;
	fma.rn.f32 	%f382, %f200, %f395, %f350;
$L__BB0_78:
	setp.gt.u32 	%p40, %r156, 3796;
	mov.u32 	%r164, %tid.y;
	shl.b32 	%r165, %r164, 4;
	add.s32 	%r167, %r165, %r155;
	mad.lo.s32 	%r168, %r164, 30360, %r167;
	add.s32 	%r14, %r168, %r154;
	@%p40 bra 	$L__BB0_80;
	ld.param.u64 	%rd26, [default_function_kernel0_param_2];
	cvta.to.global.u64 	%rd23, %rd26;
	mul.wide.u32 	%rd24, %r14, 4;
	add.s64 	%rd25, %rd23, %rd24;
	st.global.f32 	[%rd25], %f375;
	st.global.f32 	[%rd25+15188], %f376;
	st.global.f32 	[%rd25+30376], %f377;
	st.global.f32 	[%rd25+45564], %f378;
	st.global.f32 	[%rd25+60752], %f379;
	st.global.f32 	[%rd25+75940], %f380;
	st.global.f32 	[%rd25+91128], %f381;
	st.global.f32 	[%rd25+106316], %f382;
$L__BB0_80:
	ret;

}


// ===== COMPILED SASS (sm_100) =====

	.target	sm_100

	.elftype	@"ET_EXEC"


//--------------------- .note.nv.tkinfo           --------------------------
	.section	.note.nv.tkinfo,"",@"SHT_NOTE"
	.sectionflags	@"SHF_NOTE_NV_TKINFO"
	.tkinfo
        /*0018*/ 	.word	0x00000002
        /*0030*/ 	.string	""
        /*0030*/ 	.string	"ptxas"
        /*0030*/ 	.string	"Cuda compilation tools, release 13.0, V13.0.88"
        /*0030*/ 	.string	"Build cuda_13.0.r13.0/compiler.36424714_0"
        /*0030*/ 	.string	"-arch sm_100 -m 64 "



//--------------------- .note.nv.cuinfo           --------------------------
	.section	.note.nv.cuinfo,"",@"SHT_NOTE"
	.sectionflags	@"SHF_NOTE_NV_CUINFO"
        /*0018*/ 	.short	0x0002
        /*001a*/ 	.short	0x0064
        /*001c*/ 	.short	0x0082
	.zero		2


//--------------------- .nv.info                  --------------------------
	.section	.nv.info,"",@"SHT_CUDA_INFO"
	.align	4


	//----- nvinfo : EIATTR_REGCOUNT
	.align		4
        /*0000*/ 	.byte	0x04, 0x2f
        /*0002*/ 	.short	(.L_1 - .L_0)
	.align		4
.L_0:
        /*0004*/ 	.word	index@(default_function_kernel0)
        /*0008*/ 	.word	0x00000060


	//----- nvinfo : EIATTR_FRAME_SIZE
	.align		4
.L_1:
        /*000c*/ 	.byte	0x04, 0x11
        /*000e*/ 	.short	(.L_3 - .L_2)
	.align		4
.L_2:
        /*0010*/ 	.word	index@(default_function_kernel0)
        /*0014*/ 	.word	0x00000000


	//----- nvinfo : EIATTR_MIN_STACK_SIZE
	.align		4
.L_3:
        /*0018*/ 	.byte	0x04, 0x12
        /*001a*/ 	.short	(.L_5 - .L_4)
	.align		4
.L_4:
        /*001c*/ 	.word	index@(default_function_kernel0)
        /*0020*/ 	.word	0x00000000
.L_5:


//--------------------- .nv.compat                --------------------------
	.section	.nv.compat,"",@"SHT_CUDA_COMPAT_INFO"
	.align	4
        /*0000*/ 	.byte	0x02, 0x09, 0x00, 0x00, 0x02, 0x02, 0x01, 0x00, 0x02, 0x05, 0x05, 0x00, 0x03, 0x07, 0x01, 0x01
        /*0010*/ 	.byte	0x02, 0x03, 0x00, 0x00, 0x02, 0x06, 0x01, 0x00, 0x04, 0x0b, 0x08, 0x00, 0x09, 0x00, 0x00, 0x00
        /*0020*/ 	.byte	0x00, 0x00, 0x00, 0x00


//--------------------- .nv.info.default_function_kernel0 --------------------------
	.section	.nv.info.default_function_kernel0,"",@"SHT_CUDA_INFO"
	.sectionflags	@""
	.align	4


	//----- nvinfo : EIATTR_CUDA_API_VERSION
	.align		4
        /*0000*/ 	.byte	0x04, 0x37
        /*0002*/ 	.short	(.L_7 - .L_6)
.L_6:
        /*0004*/ 	.word	0x00000082


	//----- nvinfo : EIATTR_KPARAM_INFO
	.align		4
.L_7:
        /*0008*/ 	.byte	0x04, 0x17
        /*000a*/ 	.short	(.L_9 - .L_8)
.L_8:
        /*000c*/ 	.word	0x00000000
        /*0010*/ 	.short	0x0002
        /*0012*/ 	.short	0x0010
        /*0014*/ 	.byte	0x00, 0xf5, 0x21, 0x00


	//----- nvinfo : EIATTR_KPARAM_INFO
	.align		4
.L_9:
        /*0018*/ 	.byte	0x04, 0x17
        /*001a*/ 	.short	(.L_11 - .L_10)
.L_10:
        /*001c*/ 	.word	0x00000000
        /*0020*/ 	.short	0x0001
        /*0022*/ 	.short	0x0008
        /*0024*/ 	.byte	0x00, 0xf5, 0x21, 0x00


	//----- nvinfo : EIATTR_KPARAM_INFO
	.align		4
.L_11:
        /*0028*/ 	.byte	0x04, 0x17
        /*002a*/ 	.short	(.L_13 - .L_12)
.L_12:
        /*002c*/ 	.word	0x00000000
        /*0030*/ 	.short	0x0000
        /*0032*/ 	.short	0x0000
        /*0034*/ 	.byte	0x00, 0xf5, 0x21, 0x00


	//----- nvinfo : EIATTR_SPARSE_MMA_MASK
	.align		4
.L_13:
        /*0038*/ 	.byte	0x03, 0x50
        /*003a*/ 	.short	0x0000


	//----- nvinfo : EIATTR_MAXREG_COUNT
	.align		4
        /*003c*/ 	.byte	0x03, 0x1b
        /*003e*/ 	.short	0x00ff


	//----- nvinfo : EIATTR_NUM_BARRIERS
	.align		4
        /*0040*/ 	.byte	0x02, 0x4c
        /*0042*/ 	.byte	0x01
	.zero		1


	//----- nvinfo : EIATTR_MERCURY_ISA_VERSION
	.align		4
        /*0044*/ 	.byte	0x03, 0x5f
        /*0046*/ 	.short	0x0101


	//----- nvinfo : EIATTR_VRC_CTA_INIT_COUNT
	.align		4
        /*0048*/ 	.byte	0x02, 0x4a
	.zero		1
	.zero		1


	//----- nvinfo : EIATTR_EXIT_INSTR_OFFSETS
	.align		4
        /*004c*/ 	.byte	0x04, 0x1c
        /*004e*/ 	.short	(.L_15 - .L_14)


	//   ....[0]....
.L_14:
        /*0050*/ 	.word	0x00001140


	//   ....[1]....
        /*0054*/ 	.word	0x00001360


	//----- nvinfo : EIATTR_MAX_THREADS
	.align		4
.L_15:
        /*0058*/ 	.byte	0x04, 0x05
        /*005a*/ 	.short	(.L_17 - .L_16)
.L_16:
        /*005c*/ 	.word	0x00000080
        /*0060*/ 	.word	0x00000001
        /*0064*/ 	.word	0x00000001


	//----- nvinfo : EIATTR_CRS_STACK_SIZE
	.align		4
.L_17:
        /*0068*/ 	.byte	0x04, 0x1e
        /*006a*/ 	.short	(.L_19 - .L_18)
.L_18:
        /*006c*/ 	.word	0x00000000


	//----- nvinfo : EIATTR_CBANK_PARAM_SIZE
	.align		4
.L_19:
        /*0070*/ 	.byte	0x03, 0x19
        /*0072*/ 	.short	0x0018


	//----- nvinfo : EIATTR_PARAM_CBANK
	.align		4
        /*0074*/ 	.byte	0x04, 0x0a
        /*0076*/ 	.short	(.L_21 - .L_20)
	.align		4
.L_20:
        /*0078*/ 	.word	index@(.nv.constant0.default_function_kernel0)
        /*007c*/ 	.short	0x0380
        /*007e*/ 	.short	0x0018


	//----- nvinfo : EIATTR_SW_WAR
	.align		4
.L_21:
        /*0080*/ 	.byte	0x04, 0x36
        /*0082*/ 	.short	(.L_23 - .L_22)
.L_22:
        /*0084*/ 	.word	0x00000008
.L_23:


//--------------------- .nv.callgraph             --------------------------
	.section	.nv.callgraph,"",@"SHT_CUDA_CALLGRAPH"
	.align	4
	.sectionentsize	8
	.align		4
        /*0000*/ 	.word	0x00000000
	.align		4
        /*0004*/ 	.word	0xffffffff
	.align		4
        /*0008*/ 	.word	0x00000000
	.align		4
        /*000c*/ 	.word	0xfffffffe
	.align		4
        /*0010*/ 	.word	0x00000000
	.align		4
        /*0014*/ 	.word	0xfffffffd
	.align		4
        /*0018*/ 	.word	0x00000000
	.align		4
        /*001c*/ 	.word	0xfffffffc


//--------------------- .text.default_function_kernel0 --------------------------
	.section	.text.default_function_kernel0,"ax",@progbits
	.align	128
        .global         default_function_kernel0
        .type           default_function_kernel0,@function
        .size           default_function_kernel0,(.L_x_21 - default_function_kernel0)
        .other          default_function_kernel0,@"STO_CUDA_ENTRY STV_DEFAULT"
default_function_kernel0:
.text.default_function_kernel0:
[----:B------:R-:W-:Y:S01]  /*0000*/  LDC R1, c[0x0][0x37c] ;  /* 0x0000df00ff017b82 */ /* 0x000fe20000000800 */
[----:B------:R-:W0:Y:S07]  /*0010*/  S2R R13, SR_CTAID.X ;  /* 0x00000000000d7919 */ /* 0x000e2e0000002500 */
[----:B------:R-:W1:Y:S01]  /*0020*/  LDC.64 R6, c[0x0][0x380] ;  /* 0x0000e000ff067b82 */ /* 0x000e620000000a00 */
[----:B------:R-:W2:Y:S01]  /*0030*/  LDCU.64 UR4, c[0x0][0x358] ;  /* 0x00006b00ff0477ac */ /* 0x000ea20008000a00 */
[----:B------:R-:W3:Y:S01]  /*0040*/  S2R R2, SR_TID.Y ;  /* 0x0000000000027919 */ /* 0x000ee20000002200 */
[----:B------:R-:W4:Y:S01]  /*0050*/  S2R R93, SR_TID.X ;  /* 0x00000000005d7919 */ /* 0x000f220000002100 */
[----:B------:R-:W5:Y:S01]  /*0060*/  S2R R15, SR_CgaCtaId ;  /* 0x00000000000f7919 */ /* 0x000f620000008800 */
[----:B------:R-:W-:Y:S01]  /*0070*/  UMOV UR8, 0x400 ;  /* 0x0000040000087882 */ /* 0x000fe20000000000 */
[----:B------:R-:W5:Y:S01]  /*0080*/  LDCU.64 UR6, c[0x0][0x388] ;  /* 0x00007100ff0677ac */ /* 0x000f620008000a00 */
[----:B0-----:R-:W-:-:S04]  /*0090*/  SHF.L.U32 R3, R13, 0x4, RZ ;  /* 0x000000040d037819 */ /* 0x001fc800000006ff */
[----:B---3--:R-:W-:-:S04]  /*00a0*/  LEA R0, R2, R3, 0x1 ;  /* 0x0000000302007211 */ /* 0x008fc800078e08ff */
[C---:B----4-:R-:W-:Y:S02]  /*00b0*/  LEA.HI R0, R93.reuse, R0, RZ, 0x1d ;  /* 0x000000005d007211 */ /* 0x050fe400078fe8ff */
[C---:B------:R-:W-:Y:S02]  /*00c0*/  SHF.L.U32 R12, R93.reuse, 0x7, RZ ;  /* 0x000000075d0c7819 */ /* 0x040fe400000006ff */
[----:B------:R-:W-:Y:S02]  /*00d0*/  ISETP.GT.U32.AND P0, PT, R0, 0xed4, PT ;  /* 0x00000ed40000780c */ /* 0x000fe40003f04070 */
[----:B------:R-:W-:Y:S02]  /*00e0*/  SHF.L.U32 R3, R93, 0x2, RZ ;  /* 0x000000025d037819 */ /* 0x000fe400000006ff */
[----:B------:R-:W-:Y:S02]  /*00f0*/  LOP3.LUT R9, R12, 0x3f00, RZ, 0xc0, !PT ;  /* 0x00003f000c097812 */ /* 0x000fe400078ec0ff */
[----:B------:R-:W-:-:S02]  /*0100*/  LOP3.LUT R0, R3, 0x4, RZ, 0xc0, !PT ;  /* 0x0000000403007812 */ /* 0x000fc400078ec0ff */
[----:B------:R-:W-:-:S04]  /*0110*/  LEA R9, R2, R9, 0xb ;  /* 0x0000000902097211 */ /* 0x000fc800078e58ff */
[----:B------:R-:W-:Y:S01]  /*0120*/  IADD3 R9, PT, PT, R9, R0, RZ ;  /* 0x0000000009097210 */ /* 0x000fe20007ffe0ff */
[----:B------:R-:W0:Y:S01]  /*0130*/  @!P0 LDC.64 R4, c[0x0][0x388] ;  /* 0x0000e200ff048b82 */ /* 0x000e220000000a00 */
[----:B------:R-:W-:Y:S02]  /*0140*/  @!P0 LEA R11, R13, R2, 0x3 ;  /* 0x000000020d0b8211 */ /* 0x000fe400078e18ff */
[----:B------:R-:W-:Y:S01]  /*0150*/  @!P0 LOP3.LUT R10, R93, 0x7, RZ, 0xc0, !PT ;  /* 0x000000075d0a8812 */ /* 0x000fe200078ec0ff */
[----:B-1----:R-:W-:Y:S01]  /*0160*/  IMAD.WIDE.U32 R6, R9, 0x4, R6 ;  /* 0x0000000409067825 */ /* 0x002fe200078e0006 */
[----:B------:R-:W-:Y:S02]  /*0170*/  @!P0 SHF.L.U32 R8, R93, 0x5, RZ ;  /* 0x000000055d088819 */ /* 0x000fe400000006ff */
[----:B------:R-:W-:Y:S02]  /*0180*/  @!P0 LEA R11, R11, R10, 0x9 ;  /* 0x0000000a0b0b8211 */ /* 0x000fe400078e48ff */
[----:B------:R-:W-:-:S04]  /*0190*/  @!P0 LOP3.LUT R8, R8, 0xf00, RZ, 0xc0, !PT ;  /* 0x00000f0008088812 */ /* 0x000fc800078ec0ff */
[----:B------:R-:W-:-:S05]  /*01a0*/  @!P0 IADD3 R11, PT, PT, R8, R11, RZ ;  /* 0x0000000b080b8210 */ /* 0x000fca0007ffe0ff */
[----:B0-----:R-:W-:Y:S02]  /*01b0*/  @!P0 IMAD.WIDE.U32 R4, R11, 0x4, R4 ;  /* 0x000000040b048825 */ /* 0x001fe400078e0004 */
[----:B--2---:R-:W2:Y:S04]  /*01c0*/  LDG.E.128.CONSTANT R8, desc[UR4][R6.64] ;  /* 0x0000000406087981 */ /* 0x004ea8000c1e9d00 */
[----:B------:R0:W3:Y:S01]  /*01d0*/  @!P0 LDG.E.CONSTANT R0, desc[UR4][R4.64] ;  /* 0x0000000404008981 */ /* 0x0000e2000c1e9900 */
[----:B------:R-:W-:Y:S01]  /*01e0*/  LEA R14, R13, R2, 0x3 ;  /* 0x000000020d0e7211 */ /* 0x000fe200078e18ff */
[----:B------:R-:W-:Y:S01]  /*01f0*/  HFMA2 R81, -RZ, RZ, 0, 0 ;  /* 0x00000000ff517431 */ /* 0x000fe200000001ff */
[----:B------:R-:W-:Y:S01]  /*0200*/  LOP3.LUT R13, R93, 0x7, RZ, 0xc0, !PT ;  /* 0x000000075d0d7812 */ /* 0x000fe200078ec0ff */
[----:B------:R-:W-:Y:S01]  /*0210*/  HFMA2 R85, -RZ, RZ, 0, 0 ;  /* 0x00000000ff557431 */ /* 0x000fe200000001ff */
[----:B------:R-:W-:Y:S01]  /*0220*/  MOV R84, UR8 ;  /* 0x0000000800547c02 */ /* 0x000fe20008000f00 */
[----:B------:R-:W-:Y:S01]  /*0230*/  HFMA2 R89, -RZ, RZ, 0, 0 ;  /* 0x00000000ff597431 */ /* 0x000fe200000001ff */
[----:B------:R-:W-:Y:S01]  /*0240*/  LEA R17, R14, R13, 0x9 ;  /* 0x0000000d0e117211 */ /* 0x000fe200078e48ff */
[----:B------:R-:W-:Y:S01]  /*0250*/  HFMA2 R13, -RZ, RZ, 0, 0 ;  /* 0x00000000ff0d7431 */ /* 0x000fe200000001ff */
[----:B------:R-:W-:-:S02]  /*0260*/  LOP3.LUT R12, R12, 0x3c00, RZ, 0xc0, !PT ;  /* 0x00003c000c0c7812 */ /* 0x000fc400078ec0ff */
[----:B------:R-:W-:Y:S02]  /*0270*/  CS2R R76, SRZ ;  /* 0x00000000004c7805 */ /* 0x000fe4000001ff00 */
[----:B------:R-:W-:Y:S02]  /*0280*/  @!P0 IADD3 R14, PT, PT, R84, 0x1000, RZ ;  /* 0x00001000540e8810 */ /* 0x000fe40007ffe0ff */
[C---:B------:R-:W-:Y:S02]  /*0290*/  LEA R3, R2.reuse, R3, 0x6 ;  /* 0x0000000302037211 */ /* 0x040fe400078e30ff */
[----:B-----5:R-:W-:Y:S02]  /*02a0*/  LEA R82, R15, R84, 0x18 ;  /* 0x000000540f527211 */ /* 0x020fe400078ec0ff */
[----:B------:R-:W-:Y:S01]  /*02b0*/  SHF.L.U32 R78, R2, 0x6, RZ ;  /* 0x00000006024e7819 */ /* 0x000fe200000006ff */
[----:B0-----:R-:W-:Y:S01]  /*02c0*/  IMAD.WIDE.U32 R4, R17, 0x4, R12 ;  /* 0x0000000411047825 */ /* 0x001fe200078e000c */
[----:B------:R-:W-:-:S02]  /*02d0*/  @!P0 LEA R13, R15, R14, 0x18 ;  /* 0x0000000e0f0d8211 */ /* 0x000fc400078ec0ff */
[----:B------:R-:W-:Y:S02]  /*02e0*/  @!P0 LEA R12, R2, R93, 0x4 ;  /* 0x0000005d020c8211 */ /* 0x000fe400078e20ff */
[----:B------:R-:W-:Y:S02]  /*02f0*/  LEA R3, R3, R82, 0x2 ;  /* 0x0000005203037211 */ /* 0x000fe400078e10ff */
[----:B------:R-:W-:Y:S02]  /*0300*/  @!P0 LEA R13, R12, R13, 0x2 ;  /* 0x0000000d0c0d8211 */ /* 0x000fe400078e10ff */
[----:B------:R-:W-:Y:S02]  /*0310*/  IADD3 R4, P1, PT, R4, UR6, RZ ;  /* 0x0000000604047c10 */ /* 0x000fe4000ff3e0ff */
[----:B------:R-:W-:Y:S02]  /*0320*/  IADD3 R6, P3, PT, R6, 0x20, RZ ;  /* 0x0000002006067810 */ /* 0x000fe40007f7e0ff */
[----:B------:R-:W-:-:S02]  /*0330*/  IADD3 R4, P2, PT, R4, 0x20, RZ ;  /* 0x0000002004047810 */ /* 0x000fc40007f5e0ff */
[----:B------:R-:W-:Y:S02]  /*0340*/  IADD3.X R7, PT, PT, RZ, R7, RZ, P3, !PT ;  /* 0x00000007ff077210 */ /* 0x000fe40001ffe4ff */
[----:B------:R-:W-:Y:S02]  /*0350*/  IADD3.X R5, PT, PT, RZ, UR7, R5, P2, P1 ;  /* 0x00000007ff057c10 */ /* 0x000fe400097e2405 */
[----:B------:R-:W-:Y:S02]  /*0360*/  MOV R79, RZ ;  /* 0x000000ff004f7202 */ /* 0x000fe40000000f00 */
[----:B------:R-:W-:Y:S02]  /*0370*/  MOV R83, RZ ;  /* 0x000000ff00537202 */ /* 0x000fe40000000f00 */
[----:B------:R-:W-:Y:S02]  /*0380*/  MOV R87, RZ ;  /* 0x000000ff00577202 */ /* 0x000fe40000000f00 */
[----:B------:R-:W-:Y:S01]  /*0390*/  MOV R91, RZ ;  /* 0x000000ff005b7202 */ /* 0x000fe20000000f00 */
[----:B--2---:R0:W-:Y:S04]  /*03a0*/  STS.128 [R3], R8 ;  /* 0x0000000803007388 */ /* 0x0041e80000000c00 */
[----:B---3--:R1:W-:Y:S01]  /*03b0*/  @!P0 STS [R13], R0 ;  /* 0x000000000d008388 */ /* 0x0083e20000000800 */
[----:B0-----:R-:W-:-:S04]  /*03c0*/  LEA R3, R93, R78, 0x2 ;  /* 0x0000004e5d037211 */ /* 0x001fc800078e10ff */
[----:B-1----:R-:W-:-:S07]  /*03d0*/  LEA R80, R3, R82, 0x2 ;  /* 0x0000005203507211 */ /* 0x002fce00078e10ff */
.L_x_17:
[----:B012---:R-:W2:Y:S04]  /*03e0*/  LDG.E.128.CONSTANT R44, desc[UR4][R6.64] ;  /* 0x00000004062c7981 */ /* 0x007ea8000c1e9d00 */
[----:B------:R-:W3:Y:S01]  /*03f0*/  @!P0 LDG.E.CONSTANT R49, desc[UR4][R4.64] ;  /* 0x0000000404318981 */ /* 0x000ee2000c1e9900 */
[----:B------:R-:W-:Y:S01]  /*0400*/  @!P0 LEA R17, R2, R93, 0x4 ;  /* 0x0000005d02118211 */ /* 0x000fe200078e20ff */
[----:B------:R-:W-:Y:S01]  /*0410*/  BSSY.RECONVERGENT B0, `(.L_x_0) ;  /* 0x000003b000007945 */ /* 0x000fe20003800200 */
[----:B------:R-:W-:Y:S01]  /*0420*/  LOP3.LUT R15, R76, 0x1, RZ, 0xc0, !PT ;  /* 0x000000014c0f7812 */ /* 0x000fe200078ec0ff */
[----:B------:R-:W0:Y:S01]  /*0430*/  S2R R3, SR_CTAID.X ;  /* 0x0000000000037919 */ /* 0x000e220000002500 */
[----:B------:R-:W-:Y:S02]  /*0440*/  @!P0 IADD3 R16, PT, PT, R84, 0x1000, RZ ;  /* 0x0000100054108810 */ /* 0x000fe40007ffe0ff */
[C---:B------:R-:W-:Y:S01]  /*0450*/  LOP3.LUT R12, R15.reuse, 0x1, RZ, 0x3c, !PT ;  /* 0x000000010f0c7812 */ /* 0x040fe200078e3cff */
[----:B------:R-:W1:Y:S01]  /*0460*/  S2R R19, SR_CgaCtaId ;  /* 0x0000000000137919 */ /* 0x000e620000008800 */
[----:B------:R-:W-:-:S02]  /*0470*/  LEA R13, R15, R78, 0x9 ;  /* 0x0000004e0f0d7211 */ /* 0x000fc400078e48ff */
[----:B------:R-:W-:Y:S01]  /*0480*/  LEA R15, R15, R93, 0x4 ;  /* 0x0000005d0f0f7211 */ /* 0x000fe200078e20ff */
[----:B------:R-:W4:Y:S01]  /*0490*/  S2R R2, SR_TID.Y ;  /* 0x0000000000027919 */ /* 0x000f220000002200 */
[C---:B------:R-:W-:Y:S02]  /*04a0*/  SHF.L.U32 R0, R76.reuse, 0xb, RZ ;  /* 0x0000000b4c007819 */ /* 0x040fe400000006ff */
[----:B------:R-:W-:Y:S02]  /*04b0*/  MOV R84, 0x400 ;  /* 0x0000040000547802 */ /* 0x000fe40000000f00 */
[----:B------:R-:W-:Y:S02]  /*04c0*/  SHF.L.U32 R14, R76, 0x9, RZ ;  /* 0x000000094c0e7819 */ /* 0x000fe400000006ff */
[----:B------:R-:W-:Y:S02]  /*04d0*/  LEA R86, R13, R82, 0x2 ;  /* 0x000000520d567211 */ /* 0x000fe400078e10ff */
[----:B------:R-:W-:-:S02]  /*04e0*/  LOP3.LUT R13, R0, 0x800, RZ, 0xc, !PT ;  /* 0x00000800000d7812 */ /* 0x000fc400078e0cff */
[----:B------:R-:W-:Y:S02]  /*04f0*/  @!P0 LEA R12, R12, R17, 0x7 ;  /* 0x000000110c0c8211 */ /* 0x000fe400078e38ff */
[----:B------:R-:W-:Y:S02]  /*0500*/  IADD3 R0, PT, PT, R84, 0x1000, RZ ;  /* 0x0000100054007810 */ /* 0x000fe40007ffe0ff */
[----:B------:R-:W-:Y:S02]  /*0510*/  LOP3.LUT R17, R14, 0x200, RZ, 0xc0, !PT ;  /* 0x000002000e117812 */ /* 0x000fe400078ec0ff */
[----:B------:R-:W-:Y:S02]  /*0520*/  SHF.L.U32 R15, R15, 0x3, RZ ;  /* 0x000000030f0f7819 */ /* 0x000fe400000006ff */
[----:B------:R-:W-:Y:S01]  /*0530*/  IADD3 R48, PT, PT, R80, R13, RZ ;  /* 0x0000000d50307210 */ /* 0x000fe20007ffe0ff */
[----:B------:R-:W-:Y:S01]  /*0540*/  BAR.SYNC.DEFER_BLOCKING 0x0 ;  /* 0x0000000000007b1d */ /* 0x000fe20000010000 */
[----:B0-----:R-:W-:-:S04]  /*0550*/  LEA R93, R3, R93, 0x4 ;  /* 0x0000005d035d7211 */ /* 0x001fc800078e20ff */
[----:B------:R-:W-:Y:S02]  /*0560*/  ISETP.GT.U32.AND P1, PT, R93, 0xed4, PT ;  /* 0x00000ed45d00780c */ /* 0x000fe40003f24070 */
[C---:B-1----:R-:W-:Y:S01]  /*0570*/  @!P0 LEA R21, R19.reuse, R16, 0x18 ;  /* 0x0000001013158211 */ /* 0x042fe200078ec0ff */
[----:B------:R-:W0:Y:S01]  /*0580*/  S2R R93, SR_TID.X ;  /* 0x00000000005d7919 */ /* 0x000e220000002100 */
[C---:B------:R-:W-:Y:S02]  /*0590*/  LEA R0, R19.reuse, R0, 0x18 ;  /* 0x0000000013007211 */ /* 0x040fe400078ec0ff */
[----:B----4-:R-:W-:Y:S02]  /*05a0*/  LEA R17, R2, R17, 0x6 ;  /* 0x0000001102117211 */ /* 0x010fe400078e30ff */
[----:B------:R-:W-:Y:S02]  /*05b0*/  LEA R82, R19, R84, 0x18 ;  /* 0x0000005413527211 */ /* 0x000fe400078ec0ff */
[----:B------:R-:W-:-:S02]  /*05c0*/  @!P0 LEA R50, R12, R21, 0x2 ;  /* 0x000000150c328211 */ /* 0x000fc400078e10ff */
[----:B------:R-:W-:Y:S02]  /*05d0*/  LEA R52, R15, R0, 0x2 ;  /* 0x000000000f347211 */ /* 0x000fe400078e10ff */
[----:B------:R-:W-:Y:S01]  /*05e0*/  LEA R88, R17, R82, 0x2 ;  /* 0x0000005211587211 */ /* 0x000fe200078e10ff */
[----:B--2---:R1:W-:Y:S04]  /*05f0*/  STS.128 [R48], R44 ;  /* 0x0000002c30007388 */ /* 0x0043e80000000c00 */
[----:B---3--:R1:W-:Y:S04]  /*0600*/  @!P0 STS [R50], R49 ;  /* 0x0000003132008388 */ /* 0x0083e80000000800 */
[----:B------:R1:W2:Y:S04]  /*0610*/  @!P1 LDS.128 R8, [R52] ;  /* 0x0000000034089984 */ /* 0x0002a80000000c00 */
[----:B------:R1:W3:Y:S04]  /*0620*/  LDS.128 R12, [R88+0x10] ;  /* 0x00001000580c7984 */ /* 0x0002e80000000c00 */
[----:B------:R1:W4:Y:S04]  /*0630*/  LDS.128 R16, [R88+0x30] ;  /* 0x0000300058107984 */ /* 0x0003280000000c00 */
[----:B------:R1:W0:Y:S04]  /*0640*/  LDS.128 R20, [R88+0x50] ;  /* 0x0000500058147984 */ /* 0x0002280000000c00 */
        /* <DEDUP_REMOVED lines=11> */
[----:B------:R1:W0:Y:S01]  /*0700*/  LDS.128 R68, [R86+0xe0] ;  /* 0x0000e00056447984 */ /* 0x0002220000000c00 */
[----:B--234-:R-:W-:Y:S05]  /*0710*/  @P1 BRA `(.L_x_1) ;  /* 0x0000000000281947 */ /* 0x01cfea0003800000 */
[----:B------:R-:W1:Y:S02]  /*0720*/  LDS.128 R72, [R86] ;  /* 0x0000000056487984 */ /* 0x000e640000000c00 */
[----:B-1----:R-:W-:Y:S01]  /*0730*/  FFMA R88, R72, R8, R77 ;  /* 0x0000000848587223 */ /* 0x002fe2000000004d */
[----:B------:R-:W-:-:S03]  /*0740*/  SHF.L.U32 R72, R76, 0x7, RZ ;  /* 0x000000074c487819 */ /* 0x000fc600000006ff */
[----:B------:R-:W-:Y:S01]  /*0750*/  FFMA R77, R73, R9, R88 ;  /* 0x00000009494d7223 */ /* 0x000fe20000000058 */
[----:B------:R-:W-:-:S03]  /*0760*/  LOP3.LUT R72, R72, 0x80, RZ, 0xc0, !PT ;  /* 0x0000008048487812 */ /* 0x000fc600078ec0ff */
[----:B------:R-:W-:Y:S01]  /*0770*/  FFMA R74, R74, R10, R77 ;  /* 0x0000000a4a4a7223 */ /* 0x000fe2000000004d */
[----:B0-----:R-:W-:-:S03]  /*0780*/  LEA R73, R93, R72, 0x3 ;  /* 0x000000485d497211 */ /* 0x001fc600078e18ff */
[----:B------:R-:W-:Y:S01]  /*0790*/  FFMA R77, R75, R11, R74 ;  /* 0x0000000b4b4d7223 */ /* 0x000fe2000000004a */
[----:B------:R-:W-:-:S06]  /*07a0*/  LEA R73, R73, R0, 0x2 ;  /* 0x0000000049497211 */ /* 0x000fcc00078e10ff */
[----:B------:R-:W2:Y:S02]  /*07b0*/  LDS.128 R72, [R73+0x10] ;  /* 0x0000100049487984 */ /* 0x000ea40000000c00 */
.L_x_1:
[----:B------:R-:W-:Y:S05]  /*07c0*/  BSYNC.RECONVERGENT B0 ;  /* 0x0000000000007941 */ /* 0x000fea0003800200 */
.L_x_0:
[----:B------:R-:W-:Y:S04]  /*07d0*/  BSSY.RECONVERGENT B0, `(.L_x_2) ;  /* 0x000004b000007945 */ /* 0x000fe80003800200 */
[----:B------:R-:W-:Y:S05]  /*07e0*/  @P1 BRA `(.L_x_3) ;  /* 0x0000000000241947 */ /* 0x000fea0003800000 */
[----:B01----:R-:W-:-:S04]  /*07f0*/  FFMA R44, R44, R8, R79 ;  /* 0x000000082c2c7223 */ /* 0x003fc8000000004f */
[----:B------:R-:W-:-:S04]  /*0800*/  FFMA R45, R45, R9, R44 ;  /* 0x000000092d2d7223 */ /* 0x000fc8000000002c */
[----:B------:R-:W-:-:S04]  /*0810*/  FFMA R46, R46, R10, R45 ;  /* 0x0000000a2e2e7223 */ /* 0x000fc8000000002d */
[----:B------:R-:W-:Y:S01]  /*0820*/  FFMA R79, R47, R11, R46 ;  /* 0x0000000b2f4f7223 */ /* 0x000fe2000000002e */
[----:B------:R-:W-:Y:S06]  /*0830*/  @P1 BRA `(.L_x_4) ;  /* 0x0000000000241947 */ /* 0x000fec0003800000 */
[----:B------:R-:W-:-:S04]  /*0840*/  FFMA R48, R48, R8, R81 ;  /* 0x0000000830307223 */ /* 0x000fc80000000051 */
[----:B------:R-:W-:-:S04]  /*0850*/  FFMA R49, R49, R9, R48 ;  /* 0x0000000931317223 */ /* 0x000fc80000000030 */
[----:B------:R-:W-:-:S04]  /*0860*/  FFMA R50, R50, R10, R49 ;  /* 0x0000000a32327223 */ /* 0x000fc80000000031 */
[----:B------:R-:W-:-:S07]  /*0870*/  FFMA R81, R51, R11, R50 ;  /* 0x0000000b33517223 */ /* 0x000fce0000000032 */
.L_x_3:
[----:B------:R-:W-:Y:S05]  /*0880*/  @P1 BRA `(.L_x_5) ;  /* 0x0000000000241947 */ /* 0x000fea0003800000 */
[----:B01----:R-:W-:-:S04]  /*0890*/  FFMA R52, R52, R8, R83 ;  /* 0x0000000834347223 */ /* 0x003fc80000000053 */
[----:B------:R-:W-:-:S04]  /*08a0*/  FFMA R53, R53, R9, R52 ;  /* 0x0000000935357223 */ /* 0x000fc80000000034 */
[----:B------:R-:W-:-:S04]  /*08b0*/  FFMA R54, R54, R10, R53 ;  /* 0x0000000a36367223 */ /* 0x000fc80000000035 */
[----:B------:R-:W-:-:S07]  /*08c0*/  FFMA R83, R55, R11, R54 ;  /* 0x0000000b37537223 */ /* 0x000fce0000000036 */
.L_x_4:
[----:B------:R-:W-:Y:S05]  /*08d0*/  @P1 BRA `(.L_x_6) ;  /* 0x0000000000241947 */ /* 0x000fea0003800000 */
[----:B------:R-:W-:-:S04]  /*08e0*/  FFMA R56, R56, R8, R85 ;  /* 0x0000000838387223 */ /* 0x000fc80000000055 */
[----:B------:R-:W-:-:S04]  /*08f0*/  FFMA R57, R57, R9, R56 ;  /* 0x0000000939397223 */ /* 0x000fc80000000038 */
[----:B------:R-:W-:-:S04]  /*0900*/  FFMA R58, R58, R10, R57 ;  /* 0x0000000a3a3a7223 */ /* 0x000fc80000000039 */
[----:B------:R-:W-:-:S07]  /*0910*/  FFMA R85, R59, R11, R58 ;  /* 0x0000000b3b557223 */ /* 0x000fce000000003a */
.L_x_5:
[----:B------:R-:W-:Y:S05]  /*0920*/  @P1 BRA `(.L_x_7) ;  /* 0x0000000000241947 */ /* 0x000fea0003800000 */
[----:B0-----:R-:W-:-:S04]  /*0930*/  FFMA R60, R60, R8, R87 ;  /* 0x000000083c3c7223 */ /* 0x001fc80000000057 */
[----:B------:R-:W-:-:S04]  /*0940*/  FFMA R61, R61, R9, R60 ;  /* 0x000000093d3d7223 */ /* 0x000fc8000000003c */
[----:B------:R-:W-:-:S04]  /*0950*/  FFMA R62, R62, R10, R61 ;  /* 0x0000000a3e3e7223 */ /* 0x000fc8000000003d */
[----:B------:R-:W-:-:S07]  /*0960*/  FFMA R87, R63, R11, R62 ;  /* 0x0000000b3f577223 */ /* 0x000fce000000003e */
.L_x_6:
[----:B------:R-:W-:Y:S05]  /*0970*/  @P1 BRA `(.L_x_8) ;  /* 0x0000000000241947 */ /* 0x000fea0003800000 */
[----:B------:R-:W-:-:S04]  /*0980*/  FFMA R64, R64, R8, R89 ;  /* 0x0000000840407223 */ /* 0x000fc80000000059 */
[----:B------:R-:W-:-:S04]  /*0990*/  FFMA R65, R65, R9, R64 ;  /* 0x0000000941417223 */ /* 0x000fc80000000040 */
[----:B------:R-:W-:-:S04]  /*09a0*/  FFMA R66, R66, R10, R65 ;  /* 0x0000000a42427223 */ /* 0x000fc80000000041 */
[----:B------:R-:W-:-:S07]  /*09b0*/  FFMA R89, R67, R11, R66 ;  /* 0x0000000b43597223 */ /* 0x000fce0000000042 */
.L_x_7:
[----:B------:R-:W-:Y:S05]  /*09c0*/  @P1 BRA `(.L_x_9) ;  /* 0x0000000000241947 */ /* 0x000fea0003800000 */
[----:B0-----:R-:W-:-:S04]  /*09d0*/  FFMA R68, R68, R8, R91 ;  /* 0x0000000844447223 */ /* 0x001fc8000000005b */
[----:B------:R-:W-:-:S04]  /*09e0*/  FFMA R69, R69, R9, R68 ;  /* 0x0000000945457223 */ /* 0x000fc80000000044 */
[----:B------:R-:W-:-:S04]  /*09f0*/  FFMA R70, R70, R10, R69 ;  /* 0x0000000a46467223 */ /* 0x000fc80000000045 */
[----:B------:R-:W-:-:S07]  /*0a00*/  FFMA R91, R71, R11, R70 ;  /* 0x0000000b475b7223 */ /* 0x000fce0000000046 */
.L_x_8:
[----:B------:R-:W-:Y:S05]  /*0a10*/  @P1 BRA `(.L_x_10) ;  /* 0x0000000000241947 */ /* 0x000fea0003800000 */
[----:B--2---:R-:W-:-:S04]  /*0a20*/  FFMA R12, R12, R72, R77 ;  /* 0x000000480c0c7223 */ /* 0x004fc8000000004d */
[----:B------:R-:W-:-:S04]  /*0a30*/  FFMA R13, R13, R73, R12 ;  /* 0x000000490d0d7223 */ /* 0x000fc8000000000c */
[----:B------:R-:W-:-:S04]  /*0a40*/  FFMA R14, R14, R74, R13 ;  /* 0x0000004a0e0e7223 */ /* 0x000fc8000000000d */
[----:B------:R-:W-:-:S07]  /*0a50*/  FFMA R77, R15, R75, R14 ;  /* 0x0000004b0f4d7223 */ /* 0x000fce000000000e */
.L_x_9:
[----:B------:R-:W-:Y:S05]  /*0a60*/  @P1 BRA `(.L_x_11) ;  /* 0x0000000000241947 */ /* 0x000fea0003800000 */
[----:B--2---:R-:W-:-:S04]  /*0a70*/  FFMA R16, R16, R72, R79 ;  /* 0x0000004810107223 */ /* 0x004fc8000000004f */
[----:B------:R-:W-:-:S04]  /*0a80*/  FFMA R17, R17, R73, R16 ;  /* 0x0000004911117223 */ /* 0x000fc80000000010 */
[----:B------:R-:W-:-:S04]  /*0a90*/  FFMA R18, R18, R74, R17 ;  /* 0x0000004a12127223 */ /* 0x000fc80000000011 */
[----:B------:R-:W-:-:S07]  /*0aa0*/  FFMA R79, R19, R75, R18 ;  /* 0x0000004b134f7223 */ /* 0x000fce0000000012 */
.L_x_10:
[----:B------:R-:W-:Y:S05]  /*0ab0*/  @P1 BRA `(.L_x_12) ;  /* 0x0000000000241947 */ /* 0x000fea0003800000 */
[----:B0-2---:R-:W-:-:S04]  /*0ac0*/  FFMA R20, R20, R72, R81 ;  /* 0x0000004814147223 */ /* 0x005fc80000000051 */
[----:B------:R-:W-:-:S04]  /*0ad0*/  FFMA R21, R21, R73, R20 ;  /* 0x0000004915157223 */ /* 0x000fc80000000014 */
[----:B------:R-:W-:-:S04]  /*0ae0*/  FFMA R22, R22, R74, R21 ;  /* 0x0000004a16167223 */ /* 0x000fc80000000015 */
[----:B------:R-:W-:-:S07]  /*0af0*/  FFMA R81, R23, R75, R22 ;  /* 0x0000004b17517223 */ /* 0x000fce0000000016 */
.L_x_11:
[----:B------:R-:W-:Y:S05]  /*0b00*/  @P1 BRA `(.L_x_13) ;  /* 0x0000000000241947 */ /* 0x000fea0003800000 */
[----:B0-2---:R-:W-:-:S04]  /*0b10*/  FFMA R24, R24, R72, R83 ;  /* 0x0000004818187223 */ /* 0x005fc80000000053 */
[----:B------:R-:W-:-:S04]  /*0b20*/  FFMA R25, R25, R73, R24 ;  /* 0x0000004919197223 */ /* 0x000fc80000000018 */
[----:B------:R-:W-:-:S04]  /*0b30*/  FFMA R26, R26, R74, R25 ;  /* 0x0000004a1a1a7223 */ /* 0x000fc80000000019 */
[----:B------:R-:W-:-:S07]  /*0b40*/  FFMA R83, R27, R75, R26 ;  /* 0x0000004b1b537223 */ /* 0x000fce000000001a */
.L_x_12:
[----:B------:R-:W-:Y:S05]  /*0b50*/  @P1 BRA `(.L_x_14) ;  /* 0x0000000000241947 */ /* 0x000fea0003800000 */
[----:B0-2---:R-:W-:-:S04]  /*0b60*/  FFMA R28, R28, R72, R85 ;  /* 0x000000481c1c7223 */ /* 0x005fc80000000055 */
[----:B------:R-:W-:-:S04]  /*0b70*/  FFMA R29, R29, R73, R28 ;  /* 0x000000491d1d7223 */ /* 0x000fc8000000001c */
[----:B------:R-:W-:-:S04]  /*0b80*/  FFMA R30, R30, R74, R29 ;  /* 0x0000004a1e1e7223 */ /* 0x000fc8000000001d */
[----:B------:R-:W-:-:S07]  /*0b90*/  FFMA R85, R31, R75, R30 ;  /* 0x0000004b1f557223 */ /* 0x000fce000000001e */
.L_x_13:
[----:B------:R-:W-:Y:S05]  /*0ba0*/  @P1 BRA `(.L_x_15) ;  /* 0x0000000000241947 */ /* 0x000fea0003800000 */
[----:B0-2---:R-:W-:-:S04]  /*0bb0*/  FFMA R32, R32, R72, R87 ;  /* 0x0000004820207223 */ /* 0x005fc80000000057 */
[----:B------:R-:W-:-:S04]  /*0bc0*/  FFMA R33, R33, R73, R32 ;  /* 0x0000004921217223 */ /* 0x000fc80000000020 */
[----:B------:R-:W-:-:S04]  /*0bd0*/  FFMA R34, R34, R74, R33 ;  /* 0x0000004a22227223 */ /* 0x000fc80000000021 */
[----:B------:R-:W-:-:S07]  /*0be0*/  FFMA R87, R35, R75, R34 ;  /* 0x0000004b23577223 */ /* 0x000fce0000000022 */
.L_x_14:
[----:B------:R-:W-:Y:S05]  /*0bf0*/  @P1 BRA `(.L_x_16) ;  /* 0x0000000000201947 */ /* 0x000fea0003800000 */
[----:B0-2---:R-:W-:-:S04]  /*0c00*/  FFMA R36, R36, R72, R89 ;  /* 0x0000004824247223 */ /* 0x005fc80000000059 */
[----:B------:R-:W-:-:S04]  /*0c10*/  FFMA R37, R37, R73, R36 ;  /* 0x0000004925257223 */ /* 0x000fc80000000024 */
[----:B------:R-:W-:-:S04]  /*0c20*/  FFMA R38, R38, R74, R37 ;  /* 0x0000004a26267223 */ /* 0x000fc80000000025 */
[----:B------:R-:W-:-:S07]  /*0c30*/  FFMA R89, R39, R75, R38 ;  /* 0x0000004b27597223 */ /* 0x000fce0000000026 */
.L_x_15:
[----:B0-2---:R-:W-:-:S04]  /*0c40*/  @!P1 FFMA R40, R40, R72, R91 ;  /* 0x0000004828289223 */ /* 0x005fc8000000005b */
[----:B------:R-:W-:-:S04]  /*0c50*/  @!P1 FFMA R41, R41, R73, R40 ;  /* 0x0000004929299223 */ /* 0x000fc80000000028 */
[----:B------:R-:W-:-:S04]  /*0c60*/  @!P1 FFMA R42, R42, R74, R41 ;  /* 0x0000004a2a2a9223 */ /* 0x000fc80000000029 */
[----:B------:R-:W-:-:S07]  /*0c70*/  @!P1 FFMA R91, R43, R75, R42 ;  /* 0x0000004b2b5b9223 */ /* 0x000fce000000002a */
.L_x_16:
[----:B------:R-:W-:Y:S05]  /*0c80*/  BSYNC.RECONVERGENT B0 ;  /* 0x0000000000007941 */ /* 0x000fea0003800200 */
.L_x_2:
[----:B------:R-:W-:Y:S02]  /*0c90*/  IADD3 R76, PT, PT, R76, 0x1, RZ ;  /* 0x000000014c4c7810 */ /* 0x000fe40007ffe0ff */
[----:B------:R-:W-:Y:S02]  /*0ca0*/  IADD3 R4, P3, PT, R4, 0x20, RZ ;  /* 0x0000002004047810 */ /* 0x000fe40007f7e0ff */
[----:B------:R-:W-:Y:S02]  /*0cb0*/  ISETP.NE.AND P2, PT, R76, 0x1f, PT ;  /* 0x0000001f4c00780c */ /* 0x000fe40003f45270 */
[----:B------:R-:W-:Y:S02]  /*0cc0*/  IADD3 R6, P4, PT, R6, 0x20, RZ ;  /* 0x0000002006067810 */ /* 0x000fe40007f9e0ff */
[----:B------:R-:W-:Y:S02]  /*0cd0*/  IADD3.X R5, PT, PT, RZ, R5, RZ, P3, !PT ;  /* 0x00000005ff057210 */ /* 0x000fe40001ffe4ff */
[----:B------:R-:W-:-:S07]  /*0ce0*/  IADD3.X R7, PT, PT, RZ, R7, RZ, P4, !PT ;  /* 0x00000007ff077210 */ /* 0x000fce00027fe4ff */
[----:B------:R-:W-:Y:S05]  /*0cf0*/  @P2 BRA `(.L_x_17) ;  /* 0xfffffff400b82947 */ /* 0x000fea000383ffff */
[----:B------:R-:W-:Y:S01]  /*0d00*/  BAR.SYNC.DEFER_BLOCKING 0x0 ;  /* 0x0000000000007b1d */ /* 0x000fe20000010000 */
[----:B0-----:R-:W-:Y:S02]  /*0d10*/  LEA R0, R93, R0, 0x5 ;  /* 0x000000005d007211 */ /* 0x001fe400078e28ff */
[C---:B------:R-:W-:Y:S02]  /*0d20*/  LEA R82, R2.reuse, R82, 0x8 ;  /* 0x0000005202527211 */ /* 0x040fe400078e40ff */
[C---:B------:R-:W-:Y:S01]  /*0d30*/  LEA R93, R2.reuse, R93, 0x4 ;  /* 0x0000005d025d7211 */ /* 0x040fe200078e20ff */
[----:B------:R-:W-:Y:S04]  /*0d40*/  BSSY.RECONVERGENT B0, `(.L_x_18) ;  /* 0x0000019000007945 */ /* 0x000fe80003800200 */
[----:B------:R-:W-:-:S05]  /*0d50*/  IMAD R2, R2, 0x7698, R93 ;  /* 0x0000769802027824 */ /* 0x000fca00078e025d */
[----:B------:R-:W-:Y:S01]  /*0d60*/  LEA R3, R3, R2, 0x4 ;  /* 0x0000000203037211 */ /* 0x000fe200078e20ff */
[----:B-1----:R-:W-:Y:S04]  /*0d70*/  @!P1 LDS.128 R44, [R0+0x200] ;  /* 0x00020000002c9984 */ /* 0x002fe80000000c00 */
[----:B------:R-:W0:Y:S04]  /*0d80*/  LDS.128 R8, [R82+0x820] ;  /* 0x0008200052087984 */ /* 0x000e280000000c00 */
[----:B------:R-:W1:Y:S04]  /*0d90*/  LDS.128 R4, [R82+0x840] ;  /* 0x0008400052047984 */ /* 0x000e680000000c00 */
[----:B------:R3:W4:Y:S04]  /*0da0*/  LDS.128 R40, [R82+0x860] ;  /* 0x0008600052287984 */ /* 0x0007280000000c00 */
[----:B------:R3:W2:Y:S04]  /*0db0*/  LDS.128 R36, [R82+0x880] ;  /* 0x0008800052247984 */ /* 0x0006a80000000c00 */
[----:B------:R3:W2:Y:S04]  /*0dc0*/  LDS.128 R32, [R82+0x8a0] ;  /* 0x0008a00052207984 */ /* 0x0006a80000000c00 */
[----:B------:R3:W2:Y:S04]  /*0dd0*/  LDS.128 R28, [R82+0x8c0] ;  /* 0x0008c000521c7984 */ /* 0x0006a80000000c00 */
[----:B------:R3:W2:Y:S04]  /*0de0*/  LDS.128 R24, [R82+0x8e0] ;  /* 0x0008e00052187984 */ /* 0x0006a80000000c00 */
[----:B------:R3:W2:Y:S04]  /*0df0*/  LDS.128 R20, [R82+0x810] ;  /* 0x0008100052147984 */ /* 0x0006a80000000c00 */
[----:B------:R3:W2:Y:S04]  /*0e00*/  LDS.128 R16, [R82+0x830] ;  /* 0x0008300052107984 */ /* 0x0006a80000000c00 */
[----:B------:R3:W2:Y:S01]  /*0e10*/  LDS.128 R12, [R82+0x850] ;  /* 0x00085000520c7984 */ /* 0x0006a20000000c00 */
[-C--:B0-----:R-:W-:Y:S01]  /*0e20*/  @!P1 FFMA R8, R8, R44.reuse, R79 ;  /* 0x0000002c08089223 */ /* 0x081fe2000000004f */
[----:B-1----:R-:W-:-:S03]  /*0e30*/  @!P1 FFMA R4, R4, R44, R81 ;  /* 0x0000002c04049223 */ /* 0x002fc60000000051 */
[-C--:B------:R-:W-:Y:S01]  /*0e40*/  @!P1 FFMA R9, R9, R45.reuse, R8 ;  /* 0x0000002d09099223 */ /* 0x080fe20000000008 */
[----:B------:R-:W-:Y:S01]  /*0e50*/  @!P1 FFMA R5, R5, R45, R4 ;  /* 0x0000002d05059223 */ /* 0x000fe20000000004 */
[----:B---34-:R-:W-:Y:S06]  /*0e60*/  @P1 BRA `(.L_x_19) ;  /* 0x0000000000181947 */ /* 0x018fec0003800000 */
[----:B------:R-:W0:Y:S04]  /*0e70*/  LDS.128 R52, [R82+0x800] ;  /* 0x0008000052347984 */ /* 0x000e280000000c00 */
[----:B------:R1:W3:Y:S01]  /*0e80*/  LDS.128 R48, [R0+0x210] ;  /* 0x0002100000307984 */ /* 0x0002e20000000c00 */
[----:B0-----:R-:W-:-:S04]  /*0e90*/  FFMA R52, R52, R44, R77 ;  /* 0x0000002c34347223 */ /* 0x001fc8000000004d */
[----:B------:R-:W-:-:S04]  /*0ea0*/  FFMA R53, R53, R45, R52 ;  /* 0x0000002d35357223 */ /* 0x000fc80000000034 */
[----:B------:R-:W-:-:S04]  /*0eb0*/  FFMA R54, R54, R46, R53 ;  /* 0x0000002e36367223 */ /* 0x000fc80000000035 */
[----:B-1-3--:R-:W-:-:S07]  /*0ec0*/  FFMA R77, R55, R47, R54 ;  /* 0x0000002f374d7223 */ /* 0x00afce0000000036 */
.L_x_19:
[----:B------:R-:W-:Y:S05]  /*0ed0*/  BSYNC.RECONVERGENT B0 ;  /* 0x0000000000007941 */ /* 0x000fea0003800200 */
.L_x_18:
[-C--:B------:R-:W-:Y:S01]  /*0ee0*/  @!P1 FFMA R40, R40, R44.reuse, R83 ;  /* 0x0000002c28289223 */ /* 0x080fe20000000053 */
[----:B--2---:R-:W-:Y:S01]  /*0ef0*/  @!P1 FFMA R36, R36, R44, R85 ;  /* 0x0000002c24249223 */ /* 0x004fe20000000055 */
[-C--:B------:R-:W-:Y:S01]  /*0f00*/  @!P1 FFMA R10, R10, R46.reuse, R9 ;  /* 0x0000002e0a0a9223 */ /* 0x080fe20000000009 */
[-C--:B------:R-:W-:Y:S01]  /*0f10*/  @!P1 FFMA R6, R6, R46.reuse, R5 ;  /* 0x0000002e06069223 */ /* 0x080fe20000000005 */
[-C--:B------:R-:W-:Y:S01]  /*0f20*/  @!P1 FFMA R41, R41, R45.reuse, R40 ;  /* 0x0000002d29299223 */ /* 0x080fe20000000028 */
[----:B------:R-:W-:Y:S01]  /*0f30*/  @!P1 FFMA R37, R37, R45, R36 ;  /* 0x0000002d25259223 */ /* 0x000fe20000000024 */
[----:B------:R-:W0:Y:S01]  /*0f40*/  LDS.128 R52, [R82+0x870] ;  /* 0x0008700052347984 */ /* 0x000e220000000c00 */
[-C--:B------:R-:W-:Y:S01]  /*0f50*/  @!P1 FFMA R79, R11, R47.reuse, R10 ;  /* 0x0000002f0b4f9223 */ /* 0x080fe2000000000a */
[-C--:B------:R-:W-:Y:S01]  /*0f60*/  @!P1 FFMA R42, R42, R46.reuse, R41 ;  /* 0x0000002e2a2a9223 */ /* 0x080fe20000000029 */
[----:B------:R-:W-:Y:S01]  /*0f70*/  @!P1 FFMA R38, R38, R46, R37 ;  /* 0x0000002e26269223 */ /* 0x000fe20000000025 */
[-C--:B------:R-:W-:Y:S01]  /*0f80*/  @!P1 FFMA R81, R7, R47.reuse, R6 ;  /* 0x0000002f07519223 */ /* 0x080fe20000000006 */
[----:B------:R1:W2:Y:S01]  /*0f90*/  LDS.128 R8, [R82+0x8b0] ;  /* 0x0008b00052087984 */ /* 0x0002a20000000c00 */
[-C--:B------:R-:W-:Y:S01]  /*0fa0*/  @!P1 FFMA R83, R43, R47.reuse, R42 ;  /* 0x0000002f2b539223 */ /* 0x080fe2000000002a */
[----:B------:R-:W-:Y:S01]  /*0fb0*/  @!P1 FFMA R85, R39, R47, R38 ;  /* 0x0000002f27559223 */ /* 0x000fe20000000026 */
[-C--:B------:R-:W-:Y:S01]  /*0fc0*/  @!P1 FFMA R32, R32, R44.reuse, R87 ;  /* 0x0000002c20209223 */ /* 0x080fe20000000057 */
[----:B------:R1:W3:Y:S01]  /*0fd0*/  LDS.128 R4, [R82+0x890] ;  /* 0x0008900052047984 */ /* 0x0002e20000000c00 */
[-C--:B------:R-:W-:Y:S01]  /*0fe0*/  @!P1 FFMA R28, R28, R44.reuse, R89 ;  /* 0x0000002c1c1c9223 */ /* 0x080fe20000000059 */
[----:B------:R-:W-:Y:S01]  /*0ff0*/  @!P1 FFMA R24, R24, R44, R91 ;  /* 0x0000002c18189223 */ /* 0x000fe2000000005b */
[-C--:B------:R-:W-:Y:S01]  /*1000*/  @!P1 FFMA R16, R16, R48.reuse, R79 ;  /* 0x0000003010109223 */ /* 0x080fe2000000004f */
[----:B------:R1:W4:Y:S01]  /*1010*/  LDS.128 R36, [R82+0x8d0] ;  /* 0x0008d00052247984 */ /* 0x0003220000000c00 */
[-C--:B------:R-:W-:Y:S01]  /*1020*/  @!P1 FFMA R33, R33, R45.reuse, R32 ;  /* 0x0000002d21219223 */ /* 0x080fe20000000020 */
[-C--:B------:R-:W-:Y:S01]  /*1030*/  @!P1 FFMA R29, R29, R45.reuse, R28 ;  /* 0x0000002d1d1d9223 */ /* 0x080fe2000000001c */
[----:B------:R-:W-:Y:S01]  /*1040*/  @!P1 FFMA R25, R25, R45, R24 ;  /* 0x0000002d19199223 */ /* 0x000fe20000000018 */
[----:B------:R1:W1:Y:S01]  /*1050*/  LDS.128 R40, [R82+0x8f0] ;  /* 0x0008f00052287984 */ /* 0x0002620000000c00 */
[----:B------:R-:W-:Y:S01]  /*1060*/  @!P1 FFMA R20, R20, R48, R77 ;  /* 0x0000003014149223 */ /* 0x000fe2000000004d */
[-C--:B------:R-:W-:Y:S01]  /*1070*/  @!P1 FFMA R17, R17, R49.reuse, R16 ;  /* 0x0000003111119223 */ /* 0x080fe20000000010 */
[-C--:B------:R-:W-:Y:S01]  /*1080*/  @!P1 FFMA R34, R34, R46.reuse, R33 ;  /* 0x0000002e22229223 */ /* 0x080fe20000000021 */
[-C--:B------:R-:W-:Y:S01]  /*1090*/  @!P1 FFMA R30, R30, R46.reuse, R29 ;  /* 0x0000002e1e1e9223 */ /* 0x080fe2000000001d */
[----:B------:R-:W-:Y:S01]  /*10a0*/  @!P1 FFMA R26, R26, R46, R25 ;  /* 0x0000002e1a1a9223 */ /* 0x000fe20000000019 */
[----:B------:R-:W-:Y:S01]  /*10b0*/  @!P1 FFMA R21, R21, R49, R20 ;  /* 0x0000003115159223 */ /* 0x000fe20000000014 */
[----:B------:R-:W-:Y:S01]  /*10c0*/  @!P1 FFMA R12, R12, R48, R81 ;  /* 0x000000300c0c9223 */ /* 0x000fe20000000051 */
[-C--:B------:R-:W-:Y:S01]  /*10d0*/  @!P1 FFMA R18, R18, R50.reuse, R17 ;  /* 0x0000003212129223 */ /* 0x080fe20000000011 */
[-C--:B------:R-:W-:Y:S01]  /*10e0*/  @!P1 FFMA R87, R35, R47.reuse, R34 ;  /* 0x0000002f23579223 */ /* 0x080fe20000000022 */
[-C--:B------:R-:W-:Y:S01]  /*10f0*/  @!P1 FFMA R89, R31, R47.reuse, R30 ;  /* 0x0000002f1f599223 */ /* 0x080fe2000000001e */
[----:B------:R-:W-:Y:S01]  /*1100*/  @!P1 FFMA R91, R27, R47, R26 ;  /* 0x0000002f1b5b9223 */ /* 0x000fe2000000001a */
[----:B------:R-:W-:Y:S01]  /*1110*/  @!P1 FFMA R22, R22, R50, R21 ;  /* 0x0000003216169223 */ /* 0x000fe20000000015 */
[----:B------:R-:W-:Y:S01]  /*1120*/  @!P1 FFMA R17, R13, R49, R12 ;  /* 0x000000310d119223 */ /* 0x000fe2000000000c */
[----:B0-----:R-:W-:Y:S01]  /*1130*/  @!P1 FFMA R52, R52, R48, R83 ;  /* 0x0000003034349223 */ /* 0x001fe20000000053 */
[----:B------:R-:W-:Y:S06]  /*1140*/  @P1 EXIT ;  /* 0x000000000000194d */ /* 0x000fec0003800000 */
[----:B------:R-:W0:Y:S01]  /*1150*/  LDC.64 R12, c[0x0][0x390] ;  /* 0x0000e400ff0c7b82 */ /* 0x000e220000000a00 */
[-C--:B---3--:R-:W-:Y:S01]  /*1160*/  @!P1 FFMA R4, R4, R48.reuse, R85 ;  /* 0x0000003004049223 */ /* 0x088fe20000000055 */
[-C--:B--2---:R-:W-:Y:S01]  /*1170*/  @!P1 FFMA R8, R8, R48.reuse, R87 ;  /* 0x0000003008089223 */ /* 0x084fe20000000057 */
[-C--:B----4-:R-:W-:Y:S01]  /*1180*/  @!P1 FFMA R36, R36, R48.reuse, R89 ;  /* 0x0000003024249223 */ /* 0x090fe20000000059 */
[----:B-1----:R-:W-:Y:S01]  /*1190*/  @!P1 FFMA R40, R40, R48, R91 ;  /* 0x0000003028289223 */ /* 0x002fe2000000005b */
[-C--:B------:R-:W-:Y:S01]  /*11a0*/  @!P1 FFMA R53, R53, R49.reuse, R52 ;  /* 0x0000003135359223 */ /* 0x080fe20000000034 */
[-C--:B------:R-:W-:Y:S01]  /*11b0*/  @!P1 FFMA R5, R5, R49.reuse, R4 ;  /* 0x0000003105059223 */ /* 0x080fe20000000004 */
[-C--:B------:R-:W-:Y:S01]  /*11c0*/  @!P1 FFMA R9, R9, R49.reuse, R8 ;  /* 0x0000003109099223 */ /* 0x080fe20000000008 */
[-C--:B------:R-:W-:Y:S01]  /*11d0*/  @!P1 FFMA R37, R37, R49.reuse, R36 ;  /* 0x0000003125259223 */ /* 0x080fe20000000024 */
[----:B------:R-:W-:Y:S01]  /*11e0*/  @!P1 FFMA R41, R41, R49, R40 ;  /* 0x0000003129299223 */ /* 0x000fe20000000028 */
[-C--:B------:R-:W-:Y:S01]  /*11f0*/  @!P1 FFMA R14, R14, R50.reuse, R17 ;  /* 0x000000320e0e9223 */ /* 0x080fe20000000011 */
        /* <DEDUP_REMOVED lines=10> */
[-C--:B------:R-:W-:Y:S01]  /*12a0*/  @!P1 FFMA R87, R11, R51.reuse, R10 ;  /* 0x000000330b579223 */ /* 0x080fe2000000000a */
[-C--:B------:R-:W-:Y:S01]  /*12b0*/  @!P1 FFMA R89, R39, R51.reuse, R38 ;  /* 0x0000003327599223 */ /* 0x080fe20000000026 */
[----:B------:R-:W-:Y:S01]  /*12c0*/  @!P1 FFMA R91, R43, R51, R42 ;  /* 0x000000332b5b9223 */ /* 0x000fe2000000002a */
[----:B0-----:R-:W-:-:S05]  /*12d0*/  IMAD.WIDE.U32 R12, R3, 0x4, R12 ;  /* 0x00000004030c7825 */ /* 0x001fca00078e000c */
[----:B------:R-:W-:Y:S04]  /*12e0*/  STG.E desc[UR4][R12.64], R77 ;  /* 0x0000004d0c007986 */ /* 0x000fe8000c101904 */
[----:B------:R-:W-:Y:S04]  /*12f0*/  STG.E desc[UR4][R12.64+0x3b54], R79 ;  /* 0x003b544f0c007986 */ /* 0x000fe8000c101904 */
[----:B------:R-:W-:Y:S04]  /*1300*/  STG.E desc[UR4][R12.64+0x76a8], R81 ;  /* 0x0076a8510c007986 */ /* 0x000fe8000c101904 */
[----:B------:R-:W-:Y:S04]  /*1310*/  STG.E desc[UR4][R12.64+0xb1fc], R83 ;  /* 0x00b1fc530c007986 */ /* 0x000fe8000c101904 */
[----:B------:R-:W-:Y:S04]  /*1320*/  STG.E desc[UR4][R12.64+0xed50], R85 ;  /* 0x00ed50550c007986 */ /* 0x000fe8000c101904 */
[----:B------:R-:W-:Y:S04]  /*1330*/  STG.E desc[UR4][R12.64+0x128a4], R87 ;  /* 0x0128a4570c007986 */ /* 0x000fe8000c101904 */
[----:B------:R-:W-:Y:S04]  /*1340*/  STG.E desc[UR4][R12.64+0x163f8], R89 ;  /* 0x0163f8590c007986 */ /* 0x000fe8000c101904 */
[----:B------:R-:W-:Y:S01]  /*1350*/  STG.E desc[UR4][R12.64+0x19f4c], R91 ;  /* 0x019f4c5b0c007986 */ /* 0x000fe2000c101904 */
[----:B------:R-:W-:Y:S05]  /*1360*/  EXIT ;  /* 0x000000000000794d */ /* 0x000fea0003800000 */
.L_x_20:
[----:B------:R-:W-:-:S00]  /*1370*/  BRA `(.L_x_20) ;  /* 0xfffffffc00fc7947 */ /* 0x000fc0000383ffff */
[----:B------:R-:W-:-:S00]  /*1380*/  NOP ;  /* 0x0000000000007918 */ /* 0x000fc00000000000 */
[----:B------:R-:W-:-:S00]  /*1390*/  NOP ;  /* 0x0000000000007918 */ /* 0x000fc00000000000 */
[----:B------:R-:W-:-:S00]  /*13a0*/  NOP ;  /* 0x0000000000007918 */ /* 0x000fc00000000000 */
[----:B------:R-:W-:-:S00]  /*13b0*/  NOP ;  /* 0x0000000000007918 */ /* 0x000fc00000000000 */
[----:B------:R-:W-:-:S00]  /*13c0*/  NOP ;  /* 0x0000000000007918 */ /* 0x000fc00000000000 */
[----:B------:R-:W-:-:S00]  /*13d0*/  NOP ;  /* 0x0000000000007918 */ /* 0x000fc00000000000 */
[----:B------:R-:W-:-:S00]  /*13e0*/  NOP ;  /* 0x0000000000007918 */ /* 0x000fc00000000000 */
[----:B------:R-:W-:-:S00]  /*13f0*/  NOP ;  /* 0x0000000000007918 */ /* 0x000fc00000000000 */
.L_x_21:


//--------------------- .nv.shared.default_function_kernel0 --------------------------
	.section	.nv.shared.default_function_kernel0,"aw",@nobits
	.sectionflags	@""
	.align	4
.nv.shared.default_function_kernel0:
	.zero		6144


//--------------------- .nv.shared.reserved.0     --------------------------
	.section	.nv.shared.reserved.0,"aw",@nobits
	.weak		__nv_reservedSMEM_offset_0_alias
	.size		__nv_reservedSMEM_offset_0_alias, 0, 64
	.other		__nv_reservedSMEM_offset_0_alias,@"STO_CUDA_RESERVED_SHARED STV_DEFAULT"
__nv_reservedSMEM_offset_0_alias:
	.zero		0
	.zero		64


//--------------------- .nv.constant0.default_function_kernel0 --------------------------
	.section	.nv.constant0.default_function_kernel0,"a",@progbits
	.sectionflags	@""
	.align	4
.nv.constant0.default_function_kernel0:
	.zero		920


//--------------------- SYMBOLS --------------------------

	.type		.nv.reservedSmem.offset0,@object
	.size		.nv.reservedSmem.offset0,0x4
	.type		.nv.reservedSmem.cap,@object
	.size		.nv.reservedSmem.cap,0x4
